	.headerflags	@"EF_CUDA_TEXMODE_UNIFIED EF_CUDA_64BIT_ADDRESS EF_CUDA_ACCELERATORS EF_CUDA_SM90 EF_CUDA_VIRTUAL_SM(EF_CUDA_SM90)"
	.elftype	@"ET_EXEC"


//--------------------- .nv.info                  --------------------------
	.section	.nv.info,"",@"SHT_CUDA_INFO"
	.align	4


	//----- nvinfo : EIATTR_REGCOUNT
	.align		4
        /*0000*/ 	.byte	0x04, 0x2f
        /*0002*/ 	.short	(.L_3 - .L_2)
	.align		4
.L_2:
        /*0004*/ 	.word	index@(triton_per_fused__weight_norm_interface_17)
        /*0008*/ 	.word	0x00000011


	//----- nvinfo : EIATTR_MIN_STACK_SIZE
	.align		4
.L_3:
        /*000c*/ 	.byte	0x04, 0x12
        /*000e*/ 	.short	(.L_5 - .L_4)
	.align		4
.L_4:
        /*0010*/ 	.word	index@(triton_per_fused__weight_norm_interface_17)
        /*0014*/ 	.word	0x00000000


	//----- nvinfo : EIATTR_FRAME_SIZE
	.align		4
.L_5:
        /*0018*/ 	.byte	0x04, 0x11
        /*001a*/ 	.short	(.L_7 - .L_6)
	.align		4
.L_6:
        /*001c*/ 	.word	index@(triton_per_fused__weight_norm_interface_17)
        /*0020*/ 	.word	0x00000000


	//----- nvinfo : EIATTR_MIN_STACK_SIZE
	.align		4
.L_7:
        /*0024*/ 	.byte	0x04, 0x12
        /*0026*/ 	.short	(.L_9 - .L_8)
	.align		4
.L_8:
        /*0028*/ 	.word	index@(triton_per_fused__weight_norm_interface_17)
        /*002c*/ 	.word	0x00000000
.L_9:


//--------------------- .nv.info.triton_per_fused__weight_norm_interface_17 --------------------------
	.section	.nv.info.triton_per_fused__weight_norm_interface_17,"",@"SHT_CUDA_INFO"
	.sectionflags	@""
	.align	4


	//----- nvinfo : EIATTR_CUDA_API_VERSION
	.align		4
        /*0000*/ 	.byte	0x04, 0x37
        /*0002*/ 	.short	(.L_11 - .L_10)
.L_10:
        /*0004*/ 	.word	0x0000007c


	//----- nvinfo : EIATTR_KPARAM_INFO
	.align		4
.L_11:
        /*0008*/ 	.byte	0x04, 0x17
        /*000a*/ 	.short	(.L_13 - .L_12)
.L_12:
        /*000c*/ 	.word	0x00000000
        /*0010*/ 	.short	0x0004
        /*0012*/ 	.short	0x0020
        /*0014*/ 	.byte	0x00, 0xf0, 0x11, 0x00


	//----- nvinfo : EIATTR_KPARAM_INFO
	.align		4
.L_13:
        /*0018*/ 	.byte	0x04, 0x17
        /*001a*/ 	.short	(.L_15 - .L_14)
.L_14:
        /*001c*/ 	.word	0x00000000
        /*0020*/ 	.short	0x0003
        /*0022*/ 	.short	0x0018
        /*0024*/ 	.byte	0x00, 0xf4, 0x21, 0x00


	//----- nvinfo : EIATTR_KPARAM_INFO
	.align		4
.L_15:
        /*0028*/ 	.byte	0x04, 0x17
        /*002a*/ 	.short	(.L_17 - .L_16)
.L_16:
        /*002c*/ 	.word	0x00000000
        /*0030*/ 	.short	0x0002
        /*0032*/ 	.short	0x0010
        /*0034*/ 	.byte	0x00, 0xf4, 0x21, 0x00


	//----- nvinfo : EIATTR_KPARAM_INFO
	.align		4
.L_17:
        /*0038*/ 	.byte	0x04, 0x17
        /*003a*/ 	.short	(.L_19 - .L_18)
.L_18:
        /*003c*/ 	.word	0x00000000
        /*0040*/ 	.short	0x0001
        /*0042*/ 	.short	0x0008
        /*0044*/ 	.byte	0x00, 0xf4, 0x21, 0x00


	//----- nvinfo : EIATTR_KPARAM_INFO
	.align		4
.L_19:
        /*0048*/ 	.byte	0x04, 0x17
        /*004a*/ 	.short	(.L_21 - .L_20)
.L_20:
        /*004c*/ 	.word	0x00000000
        /*0050*/ 	.short	0x0000
        /*0052*/ 	.short	0x0000
        /*0054*/ 	.byte	0x00, 0xf4, 0x21, 0x00


	//----- nvinfo : EIATTR_SPARSE_MMA_MASK
	.align		4
.L_21:
        /*0058*/ 	.byte	0x03, 0x50
        /*005a*/ 	.short	0x0000


	//----- nvinfo : EIATTR_MAXREG_COUNT
	.align		4
        /*005c*/ 	.byte	0x03, 0x1b
        /*005e*/ 	.short	0x00ff


	//----- nvinfo : EIATTR_COOP_GROUP_MASK_REGIDS
	.align		4
        /*0060*/ 	.byte	0x04, 0x29
        /*0062*/ 	.short	(.L_23 - .L_22)


	//   ....[0]....
.L_22:
        /*0064*/ 	.word	0xffffffff


	//   ....[1]....
        /*0068*/ 	.word	0xffffffff


	//   ....[2]....
        /*006c*/ 	.word	0xffffffff


	//   ....[3]....
        /*0070*/ 	.word	0xffffffff


	//   ....[4]....
        /*0074*/ 	.word	0xffffffff


	//   ....[5]....
        /*0078*/ 	.word	0xffffffff


	//----- nvinfo : EIATTR_COOP_GROUP_INSTR_OFFSETS
	.align		4
.L_23:
        /*007c*/ 	.byte	0x04, 0x28
        /*007e*/ 	.short	(.L_25 - .L_24)


	//   ....[0]....
.L_24:
        /*0080*/ 	.word	0x00000120


	//   ....[1]....
        /*0084*/ 	.word	0x00000180


	//   ....[2]....
        /*0088*/ 	.word	0x000001a0


	//   ....[3]....
        /*008c*/ 	.word	0x000001c0


	//   ....[4]....
        /*0090*/ 	.word	0x000001e0


	//   ....[5]....
        /*0094*/ 	.word	0x00000250


	//----- nvinfo : EIATTR_EXIT_INSTR_OFFSETS
	.align		4
.L_25:
        /*0098*/ 	.byte	0x04, 0x1c
        /*009a*/ 	.short	(.L_27 - .L_26)


	//   ....[0]....
.L_26:
        /*009c*/ 	.word	0x000003c0


	//----- nvinfo : EIATTR_REQNTID
	.align		4
.L_27:
        /*00a0*/ 	.byte	0x04, 0x10
        /*00a2*/ 	.short	(.L_29 - .L_28)
.L_28:
        /*00a4*/ 	.word	0x00000040
        /*00a8*/ 	.word	0x00000001
        /*00ac*/ 	.word	0x00000001


	//----- nvinfo : EIATTR_CBANK_PARAM_SIZE
	.align		4
.L_29:
        /*00b0*/ 	.byte	0x03, 0x19
        /*00b2*/ 	.short	0x0024


	//----- nvinfo : EIATTR_PARAM_CBANK
	.align		4
        /*00b4*/ 	.byte	0x04, 0x0a
        /*00b6*/ 	.short	(.L_31 - .L_30)
	.align		4
.L_30:
        /*00b8*/ 	.word	index@(.nv.constant0.triton_per_fused__weight_norm_interface_17)
        /*00bc*/ 	.short	0x0210
        /*00be*/ 	.short	0x0024


	//----- nvinfo : EIATTR_SW_WAR
	.align		4
.L_31:
        /*00c0*/ 	.byte	0x04, 0x36
        /*00c2*/ 	.short	(.L_33 - .L_32)
.L_32:
        /*00c4*/ 	.word	0x00000008
.L_33:


//--------------------- .nv.callgraph             --------------------------
	.section	.nv.callgraph,"",@"SHT_CUDA_CALLGRAPH"
	.align	4
	.sectionentsize	8
	.align		4
        /*0000*/ 	.word	0x00000000
	.align		4
        /*0004*/ 	.word	0xffffffff
	.align		4
        /*0008*/ 	.word	0x00000000
	.align		4
        /*000c*/ 	.word	0xfffffffe
	.align		4
        /*0010*/ 	.word	0x00000000
	.align		4
        /*0014*/ 	.word	0xfffffffd
	.align		4
        /*0018*/ 	.word	0x00000000
	.align		4
        /*001c*/ 	.word	0xfffffffc


//--------------------- .nv.constant4             --------------------------
	.section	.nv.constant4,"a",@progbits
	.align	8
	.align		8
.nv.constant4:
        /*0000*/ 	.dword	_$_str
	.align		8
        /*0008*/ 	.dword	_$_str_$_2


//--------------------- .text.triton_per_fused__weight_norm_interface_17 --------------------------
	.section	.text.triton_per_fused__weight_norm_interface_17,"ax",@progbits
	.sectionflags	@"SHF_BARRIERS=1"
	.align	128
        .global         triton_per_fused__weight_norm_interface_17
        .type           triton_per_fused__weight_norm_interface_17,@function
        .size           triton_per_fused__weight_norm_interface_17,(.L_x_1 - triton_per_fused__weight_norm_interface_17)
        .other          triton_per_fused__weight_norm_interface_17,@"STO_CUDA_ENTRY STV_DEFAULT"
triton_per_fused__weight_norm_interface_17:
.text.triton_per_fused__weight_norm_interface_17:
[----:B------:R-:W-:Y:S01]  /*0000*/  LDC R1, c[0x0][0x28] ;  /* 0x00000a00ff017b82 */ /* 0x000fe20000000800 */
[----:B------:R-:W1:Y:S07]  /*0010*/  S2R R14, SR_TID.X ;  /* 0x00000000000e7919 */ /* 0x000e6e0000002100 */
[----:B------:R-:W2:Y:S01]  /*0020*/  LDC.64 R2, c[0x0][0x218] ;  /* 0x00008600ff027b82 */ /* 0x000ea20000000a00 */
[----:B------:R-:W-:Y:S01]  /*0030*/  ULDC.64 UR6, c[0x0][0x208] ;  /* 0x0000820000067ab9 */ /* 0x000fe20000000a00 */
[----:B-1----:R-:W-:-:S04]  /*0040*/  SHF.L.U32 R0, R14, 0x1, RZ ;  /* 0x000000010e007819 */ /* 0x002fc800000006ff */
[----:B------:R-:W-:-:S05]  /*0050*/  LOP3.LUT R0, R0, 0x7e, RZ, 0xc0, !PT ;  /* 0x0000007e00007812 */ /* 0x000fca00078ec0ff */
[----:B--2---:R-:W-:-:S06]  /*0060*/  IMAD.WIDE.U32 R2, R0, 0x4, R2 ;  /* 0x0000000400027825 */ /* 0x004fcc00078e0002 */
[----:B------:R-:W2:Y:S01]  /*0070*/  LDG.E.64 R2, desc[UR6][R2.64] ;  /* 0x0000000602027981 */ /* 0x000ea2000c1e1b00 */
[----:B------:R-:W1:Y:S08]  /*0080*/  LDC.64 R6, c[0x0][0x220] ;  /* 0x00008800ff067b82 */ /* 0x000e700000000a00 */
[----:B------:R-:W3:Y:S01]  /*0090*/  S2UR UR5, SR_CgaCtaId ;  /* 0x00000000000579c3 */ /* 0x000ee20000008800 */
[C---:B------:R-:W-:Y:S01]  /*00a0*/  LOP3.LUT P0, RZ, R14.reuse, 0x1f, RZ, 0xc0, !PT ;  /* 0x0000001f0eff7812 */ /* 0x040fe2000780c0ff */
[----:B------:R-:W-:Y:S01]  /*00b0*/  UMOV UR4, 0x400 ;  /* 0x0000040000047882 */ /* 0x000fe20000000000 */
[----:B------:R-:W-:Y:S01]  /*00c0*/  ISETP.GE.AND P1, PT, R14, 0x2, PT ;  /* 0x000000020e00780c */ /* 0x000fe20003f26270 */
[----:B---3--:R-:W-:Y:S01]  /*00d0*/  UPRMT UR4, UR5, 0x654, UR4 ;  /* 0x0000065405047896 */ /* 0x008fe20008000004 */
[----:B--2---:R-:W-:-:S04]  /*00e0*/  FMUL R5, R3, R3 ;  /* 0x0000000303057220 */ /* 0x004fc80000400000 */
[----:B------:R-:W-:Y:S02]  /*00f0*/  FFMA R8, R2, R2, R5 ;  /* 0x0000000202087223 */ /* 0x000fe40000000005 */
[----:B-1----:R1:W2:Y:S01]  /*0100*/  LDG.E R5, desc[UR6][R6.64] ;  /* 0x0000000606057981 */ /* 0x0022a2000c1e1900 */
[----:B------:R-:W-:-:S03]  /*0110*/  LOP3.LUT P2, RZ, R14, 0x3f, RZ, 0xc0, !PT ;  /* 0x0000003f0eff7812 */ /* 0x000fc6000784c0ff */
[----:B------:R-:W3:Y:S01]  /*0120*/  SHFL.BFLY PT, R9, R8, 0x10, 0x1f ;  /* 0x0e001f0008097f89 */ /* 0x000ee200000e0000 */
[----:B-1----:R-:W-:Y:S02]  /*0130*/  SHF.R.U32.HI R6, RZ, 0x3, R14 ;  /* 0x00000003ff067819 */ /* 0x002fe4000001160e */
[----:B------:R-:W-:Y:S02]  /*0140*/  LEA R7, R14, UR4, 0x2 ;  /* 0x000000040e077c11 */ /* 0x000fe4000f8e10ff */
[----:B------:R-:W-:Y:S01]  /*0150*/  LOP3.LUT R6, R6, 0x4, RZ, 0xc0, !PT ;  /* 0x0000000406067812 */ /* 0x000fe200078ec0ff */
[----:B---3--:R-:W-:Y:S01]  /*0160*/  FADD R9, R8, R9 ;  /* 0x0000000908097221 */ /* 0x008fe20000000000 */
[----:B------:R-:W-:-:S04]  /*0170*/  LOP3.LUT R8, R14, 0x1, RZ, 0xc0, !PT ;  /* 0x000000010e087812 */ /* 0x000fc800078ec0ff */
[----:B------:R-:W1:Y:S02]  /*0180*/  SHFL.BFLY PT, R10, R9, 0x8, 0x1f ;  /* 0x0d001f00090a7f89 */ /* 0x000e6400000e0000 */
[----:B-1----:R-:W-:-:S05]  /*0190*/  FADD R10, R9, R10 ;  /* 0x0000000a090a7221 */ /* 0x002fca0000000000 */
[----:B------:R-:W1:Y:S02]  /*01a0*/  SHFL.BFLY PT, R11, R10, 0x4, 0x1f ;  /* 0x0c801f000a0b7f89 */ /* 0x000e6400000e0000 */
[----:B-1----:R-:W-:-:S05]  /*01b0*/  FADD R11, R10, R11 ;  /* 0x0000000b0a0b7221 */ /* 0x002fca0000000000 */
[----:B------:R-:W1:Y:S02]  /*01c0*/  SHFL.BFLY PT, R12, R11, 0x2, 0x1f ;  /* 0x0c401f000b0c7f89 */ /* 0x000e6400000e0000 */
[----:B-1----:R-:W-:-:S05]  /*01d0*/  FADD R12, R11, R12 ;  /* 0x0000000c0b0c7221 */ /* 0x002fca0000000000 */
[----:B------:R-:W1:Y:S02]  /*01e0*/  SHFL.BFLY PT, R13, R12, 0x1, 0x1f ;  /* 0x0c201f000c0d7f89 */ /* 0x000e6400000e0000 */
[----:B-1----:R-:W-:-:S05]  /*01f0*/  FADD R13, R12, R13 ;  /* 0x0000000d0c0d7221 */ /* 0x002fca0000000000 */
[----:B------:R-:W-:Y:S01]  /*0200*/  @!P0 STS [R6+UR4], R13 ;  /* 0x0000000d06008988 */ /* 0x000fe20008000804 */
[----:B------:R-:W-:Y:S01]  /*0210*/  BAR.SYNC.DEFER_BLOCKING 0x0 ;  /* 0x0000000000007b1d */ /* 0x000fe20000010000 */
[----:B------:R-:W-:-:S04]  /*0220*/  ISETP.NE.U32.AND P0, PT, R8, 0x1, PT ;  /* 0x000000010800780c */ /* 0x000fc80003f05070 */
[----:B------:R-:W-:Y:S01]  /*0230*/  ISETP.LT.AND P0, PT, R14, 0x2, P0 ;  /* 0x000000020e00780c */ /* 0x000fe20000701270 */
[----:B------:R-:W1:Y:S04]  /*0240*/  @!P1 LDS R4, [R7] ;  /* 0x0000000007049984 */ /* 0x000e680000000800 */
[----:B-1----:R-:W1:Y:S02]  /*0250*/  SHFL.BFLY PT, R9, R4, 0x1, 0x1f ;  /* 0x0c201f0004097f89 */ /* 0x002e6400000e0000 */
[----:B-1----:R-:W-:Y:S02]  /*0260*/  FADD R10, R4, R9 ;  /* 0x00000009040a7221 */ /* 0x002fe40000000000 */
[----:B------:R-:W1:Y:S04]  /*0270*/  LDC.64 R8, c[0x0][0x228] ;  /* 0x00008a00ff087b82 */ /* 0x000e680000000a00 */
[----:B------:R-:W-:Y:S04]  /*0280*/  @P0 STS [R7], R10 ;  /* 0x0000000a07000388 */ /* 0x000fe80000000800 */
[----:B------:R-:W-:Y:S06]  /*0290*/  BAR.SYNC.DEFER_BLOCKING 0x0 ;  /* 0x0000000000007b1d */ /* 0x000fec0000010000 */
[----:B------:R-:W3:Y:S02]  /*02a0*/  LDS R11, [UR4] ;  /* 0x00000004ff0b7984 */ /* 0x000ee40008000800 */
[----:B---3--:R-:W3:Y:S01]  /*02b0*/  MUFU.SQRT R11, R11 ;  /* 0x0000000b000b7308 */ /* 0x008ee20000002000 */
[----:B------:R-:W-:Y:S01]  /*02c0*/  BAR.SYNC.DEFER_BLOCKING 0x0 ;  /* 0x0000000000007b1d */ /* 0x000fe20000010000 */
[C---:B---3--:R-:W-:Y:S01]  /*02d0*/  FSETP.GEU.AND P1, PT, R11.reuse, 1.175494350822287508e-38, PT ;  /* 0x008000000b00780b */ /* 0x048fe20003f2e000 */
[C---:B------:R-:W-:Y:S01]  /*02e0*/  FMUL R6, R11.reuse, 0.25 ;  /* 0x3e8000000b067820 */ /* 0x040fe20000400000 */
[----:B------:R-:W-:-:S04]  /*02f0*/  FSETP.GT.AND P0, PT, R11, 8.50705917302346158658e+37, PT ;  /* 0x7e8000000b00780b */ /* 0x000fc80003f04000 */
[----:B------:R-:W-:Y:S02]  /*0300*/  FSEL R4, R6, R11, P0 ;  /* 0x0000000b06047208 */ /* 0x000fe40000000000 */
[----:B------:R-:W3:Y:S05]  /*0310*/  @!P2 LDC.64 R6, c[0x0][0x210] ;  /* 0x00008400ff06ab82 */ /* 0x000eea0000000a00 */
[----:B------:R-:W-:Y:S02]  /*0320*/  @!P1 FMUL R4, R4, 16777216 ;  /* 0x4b80000004049820 */ /* 0x000fe40000400000 */
[----:B--2---:R-:W-:-:S04]  /*0330*/  @P0 FMUL R5, R5, 0.25 ;  /* 0x3e80000005050820 */ /* 0x004fc80000400000 */
[----:B------:R-:W2:Y:S01]  /*0340*/  MUFU.RCP R4, R4 ;  /* 0x0000000400047308 */ /* 0x000ea20000001000 */
[----:B------:R-:W-:Y:S01]  /*0350*/  @!P1 FMUL R5, R5, 16777216 ;  /* 0x4b80000005059820 */ /* 0x000fe20000400000 */
[----:B---3--:R-:W-:Y:S03]  /*0360*/  @!P2 STG.E desc[UR6][R6.64], R11 ;  /* 0x0000000b0600a986 */ /* 0x008fe6000c101906 */
[----:B--2---:R-:W-:-:S04]  /*0370*/  FMUL R5, R4, R5 ;  /* 0x0000000504057220 */ /* 0x004fc80000400000 */
[-C--:B------:R-:W-:Y:S01]  /*0380*/  FMUL R12, R2, R5.reuse ;  /* 0x00000005020c7220 */ /* 0x080fe20000400000 */
[----:B------:R-:W-:Y:S01]  /*0390*/  FMUL R13, R3, R5 ;  /* 0x00000005030d7220 */ /* 0x000fe20000400000 */
[----:B-1----:R-:W-:-:S05]  /*03a0*/  IMAD.WIDE.U32 R2, R0, 0x4, R8 ;  /* 0x0000000400027825 */ /* 0x002fca00078e0008 */
[----:B------:R-:W-:Y:S01]  /*03b0*/  STG.E.64 desc[UR6][R2.64], R12 ;  /* 0x0000000c02007986 */ /* 0x000fe2000c101b06 */
[----:B------:R-:W-:Y:S05]  /*03c0*/  EXIT ;  /* 0x000000000000794d */ /* 0x000fea0003800000 */
.L_x_0:
[----:B------:R-:W-:-:S00]  /*03d0*/  BRA `(.L_x_0) ;  /* 0xfffffffc00fc7947 */ /* 0x000fc0000383ffff */
[----:B------:R-:W-:-:S00]  /*03e0*/  NOP ;  /* 0x0000000000007918 */ /* 0x000fc00000000000 */
        /* <DEDUP_REMOVED lines=9> */
.L_x_1:


//--------------------- .nv.global.init           --------------------------
	.section	.nv.global.init,"aw",@progbits
.nv.global.init:
	.type		_$_str,@object
	.size		_$_str,(_$_str_$_2 - _$_str)
_$_str:
        /*0000*/ 	.byte	0x5f, 0x5f, 0x43, 0x55, 0x44, 0x41, 0x5f, 0x46, 0x54, 0x5a, 0x00
	.type		_$_str_$_2,@object
	.size		_$_str_$_2,(.L_1 - _$_str_$_2)
_$_str_$_2:
        /*000b*/ 	.byte	0x5f, 0x5f, 0x43, 0x55, 0x44, 0x41, 0x5f, 0x50, 0x52, 0x45, 0x43, 0x5f, 0x53, 0x51, 0x52, 0x54
        /*001b*/ 	.byte	0x00
.L_1:


//--------------------- .nv.shared.triton_per_fused__weight_norm_interface_17 --------------------------
	.section	.nv.shared.triton_per_fused__weight_norm_interface_17,"aw",@nobits
	.sectionflags	@""
	.align	16
	.zero		1024


//--------------------- .nv.constant0.triton_per_fused__weight_norm_interface_17 --------------------------
	.section	.nv.constant0.triton_per_fused__weight_norm_interface_17,"a",@progbits
	.sectionflags	@""
	.align	4
.nv.constant0.triton_per_fused__weight_norm_interface_17:
	.zero		564
